//
// Generated by NVIDIA NVVM Compiler
//
// Compiler Build ID: CL-36424714
// Cuda compilation tools, release 13.0, V13.0.88
// Based on NVVM 20.0.0
//

.version 9.0
.target sm_100
.address_size 64

	// .globl	_Z15normalizeKernelPhPfi

.visible .entry _Z15normalizeKernelPhPfi(
	.param .u64 .ptr .align 1 _Z15normalizeKernelPhPfi_param_0,
	.param .u64 .ptr .align 1 _Z15normalizeKernelPhPfi_param_1,
	.param .u32 _Z15normalizeKernelPhPfi_param_2
)
{
	.reg .pred 	%p<2>;
	.reg .b16 	%rs<2>;
	.reg .b32 	%r<6>;
	.reg .b32 	%f<3>;
	.reg .b64 	%rd<9>;

	ld.param.u64 	%rd1, [_Z15normalizeKernelPhPfi_param_0];
	ld.param.u64 	%rd2, [_Z15normalizeKernelPhPfi_param_1];
	ld.param.u32 	%r2, [_Z15normalizeKernelPhPfi_param_2];
	mov.u32 	%r3, %ctaid.x;
	mov.u32 	%r4, %ntid.x;
	mov.u32 	%r5, %tid.x;
	mad.lo.s32 	%r1, %r3, %r4, %r5;
	setp.ge.s32 	%p1, %r1, %r2;
	@%p1 bra 	$L__BB0_2;
	cvta.to.global.u64 	%rd3, %rd1;
	cvta.to.global.u64 	%rd4, %rd2;
	cvt.s64.s32 	%rd5, %r1;
	add.s64 	%rd6, %rd3, %rd5;
	ld.global.u8 	%rs1, [%rd6];
	cvt.rn.f32.u16 	%f1, %rs1;
	div.rn.f32 	%f2, %f1, 0f437F0000;
	mul.wide.s32 	%rd7, %r1, 4;
	add.s64 	%rd8, %rd4, %rd7;
	st.global.f32 	[%rd8], %f2;
$L__BB0_2:
	ret;

}


// ===== COMPILED SASS (sm_100) =====

	.target	sm_100

	.elftype	@"ET_EXEC"


//--------------------- .note.nv.tkinfo           --------------------------
	.section	.note.nv.tkinfo,"",@"SHT_NOTE"
	.sectionflags	@"SHF_NOTE_NV_TKINFO"
	.tkinfo
        /*0018*/ 	.word	0x00000002
        /*0030*/ 	.string	""
        /*0030*/ 	.string	"ptxas"
        /*0030*/ 	.string	"Cuda compilation tools, release 13.0, V13.0.88"
        /*0030*/ 	.string	"Build cuda_13.0.r13.0/compiler.36424714_0"
        /*0030*/ 	.string	"-arch sm_100 -m 64 "



//--------------------- .note.nv.cuinfo           --------------------------
	.section	.note.nv.cuinfo,"",@"SHT_NOTE"
	.sectionflags	@"SHF_NOTE_NV_CUINFO"
        /*0018*/ 	.short	0x0002
        /*001a*/ 	.short	0x0064
        /*001c*/ 	.short	0x0082
	.zero		2


//--------------------- .nv.info                  --------------------------
	.section	.nv.info,"",@"SHT_CUDA_INFO"
	.align	4


	//----- nvinfo : EIATTR_REGCOUNT
	.align		4
        /*0000*/ 	.byte	0x04, 0x2f
        /*0002*/ 	.short	(.L_1 - .L_0)
	.align		4
.L_0:
        /*0004*/ 	.word	index@(_Z15normalizeKernelPhPfi)
        /*0008*/ 	.word	0x0000000d


	//----- nvinfo : EIATTR_FRAME_SIZE
	.align		4
.L_1:
        /*000c*/ 	.byte	0x04, 0x11
        /*000e*/ 	.short	(.L_3 - .L_2)
	.align		4
.L_2:
        /*0010*/ 	.word	index@($__internal_0_$__cuda_sm3x_div_rn_noftz_f32_slowpath)
        /*0014*/ 	.word	0x00000000


	//----- nvinfo : EIATTR_FRAME_SIZE
	.align		4
.L_3:
        /*0018*/ 	.byte	0x04, 0x11
        /*001a*/ 	.short	(.L_5 - .L_4)
	.align		4
.L_4:
        /*001c*/ 	.word	index@(_Z15normalizeKernelPhPfi)
        /*0020*/ 	.word	0x00000000


	//----- nvinfo : EIATTR_MIN_STACK_SIZE
	.align		4
.L_5:
        /*0024*/ 	.byte	0x04, 0x12
        /*0026*/ 	.short	(.L_7 - .L_6)
	.align		4
.L_6:
        /*0028*/ 	.word	index@(_Z15normalizeKernelPhPfi)
        /*002c*/ 	.word	0x00000000
.L_7:


//--------------------- .nv.compat                --------------------------
	.section	.nv.compat,"",@"SHT_CUDA_COMPAT_INFO"
	.align	4
        /*0000*/ 	.byte	0x02, 0x09, 0x00, 0x00, 0x02, 0x02, 0x01, 0x00, 0x02, 0x05, 0x05, 0x00, 0x03, 0x07, 0x01, 0x01
        /*0010*/ 	.byte	0x02, 0x03, 0x00, 0x00, 0x02, 0x06, 0x01, 0x00, 0x04, 0x0b, 0x08, 0x00, 0x01, 0x00, 0x00, 0x00
        /*0020*/ 	.byte	0x00, 0x00, 0x00, 0x00


//--------------------- .nv.info._Z15normalizeKernelPhPfi --------------------------
	.section	.nv.info._Z15normalizeKernelPhPfi,"",@"SHT_CUDA_INFO"
	.sectionflags	@""
	.align	4


	//----- nvinfo : EIATTR_CUDA_API_VERSION
	.align		4
        /*0000*/ 	.byte	0x04, 0x37
        /*0002*/ 	.short	(.L_9 - .L_8)
.L_8:
        /*0004*/ 	.word	0x00000082


	//----- nvinfo : EIATTR_KPARAM_INFO
	.align		4
.L_9:
        /*0008*/ 	.byte	0x04, 0x17
        /*000a*/ 	.short	(.L_11 - .L_10)
.L_10:
        /*000c*/ 	.word	0x00000000
        /*0010*/ 	.short	0x0002
        /*0012*/ 	.short	0x0010
        /*0014*/ 	.byte	0x00, 0xf0, 0x11, 0x00


	//----- nvinfo : EIATTR_KPARAM_INFO
	.align		4
.L_11:
        /*0018*/ 	.byte	0x04, 0x17
        /*001a*/ 	.short	(.L_13 - .L_12)
.L_12:
        /*001c*/ 	.word	0x00000000
        /*0020*/ 	.short	0x0001
        /*0022*/ 	.short	0x0008
        /*0024*/ 	.byte	0x00, 0xf5, 0x21, 0x00


	//----- nvinfo : EIATTR_KPARAM_INFO
	.align		4
.L_13:
        /*0028*/ 	.byte	0x04, 0x17
        /*002a*/ 	.short	(.L_15 - .L_14)
.L_14:
        /*002c*/ 	.word	0x00000000
        /*0030*/ 	.short	0x0000
        /*0032*/ 	.short	0x0000
        /*0034*/ 	.byte	0x00, 0xf5, 0x21, 0x00


	//----- nvinfo : EIATTR_SPARSE_MMA_MASK
	.align		4
.L_15:
        /*0038*/ 	.byte	0x03, 0x50
        /*003a*/ 	.short	0x0000


	//----- nvinfo : EIATTR_MAXREG_COUNT
	.align		4
        /*003c*/ 	.byte	0x03, 0x1b
        /*003e*/ 	.short	0x00ff


	//----- nvinfo : EIATTR_MERCURY_ISA_VERSION
	.align		4
        /*0040*/ 	.byte	0x03, 0x5f
        /*0042*/ 	.short	0x0101


	//----- nvinfo : EIATTR_VRC_CTA_INIT_COUNT
	.align		4
        /*0044*/ 	.byte	0x02, 0x4a
	.zero		1
	.zero		1


	//----- nvinfo : EIATTR_EXIT_INSTR_OFFSETS
	.align		4
        /*0048*/ 	.byte	0x04, 0x1c
        /*004a*/ 	.short	(.L_17 - .L_16)


	//   ....[0]....
.L_16:
        /*004c*/ 	.word	0x00000070


	//   ....[1]....
        /*0050*/ 	.word	0x000001e0


	//----- nvinfo : EIATTR_CRS_STACK_SIZE
	.align		4
.L_17:
        /*0054*/ 	.byte	0x04, 0x1e
        /*0056*/ 	.short	(.L_19 - .L_18)
.L_18:
        /*0058*/ 	.word	0x00000000


	//----- nvinfo : EIATTR_CBANK_PARAM_SIZE
	.align		4
.L_19:
        /*005c*/ 	.byte	0x03, 0x19
        /*005e*/ 	.short	0x0014


	//----- nvinfo : EIATTR_PARAM_CBANK
	.align		4
        /*0060*/ 	.byte	0x04, 0x0a
        /*0062*/ 	.short	(.L_21 - .L_20)
	.align		4
.L_20:
        /*0064*/ 	.word	index@(.nv.constant0._Z15normalizeKernelPhPfi)
        /*0068*/ 	.short	0x0380
        /*006a*/ 	.short	0x0014


	//----- nvinfo : EIATTR_SW_WAR
	.align		4
.L_21:
        /*006c*/ 	.byte	0x04, 0x36
        /*006e*/ 	.short	(.L_23 - .L_22)
.L_22:
        /*0070*/ 	.word	0x00000008
.L_23:


//--------------------- .nv.callgraph             --------------------------
	.section	.nv.callgraph,"",@"SHT_CUDA_CALLGRAPH"
	.align	4
	.sectionentsize	8
	.align		4
        /*0000*/ 	.word	0x00000000
	.align		4
        /*0004*/ 	.word	0xffffffff
	.align		4
        /*0008*/ 	.word	0x00000000
	.align		4
        /*000c*/ 	.word	0xfffffffe
	.align		4
        /*0010*/ 	.word	0x00000000
	.align		4
        /*0014*/ 	.word	0xfffffffd
	.align		4
        /*0018*/ 	.word	0x00000000
	.align		4
        /*001c*/ 	.word	0xfffffffc


//--------------------- .text._Z15normalizeKernelPhPfi --------------------------
	.section	.text._Z15normalizeKernelPhPfi,"ax",@progbits
	.align	128
        .global         _Z15normalizeKernelPhPfi
        .type           _Z15normalizeKernelPhPfi,@function
        .size           _Z15normalizeKernelPhPfi,(.L_x_15 - _Z15normalizeKernelPhPfi)
        .other          _Z15normalizeKernelPhPfi,@"STO_CUDA_ENTRY STV_DEFAULT"
_Z15normalizeKernelPhPfi:
.text._Z15normalizeKernelPhPfi:
[----:B------:R-:W-:Y:S01]  /*0000*/  LDC R1, c[0x0][0x37c] ;  /* 0x0000df00ff017b82 */ /* 0x000fe20000000800 */
[----:B------:R-:W0:Y:S07]  /*0010*/  S2R R3, SR_TID.X ;  /* 0x0000000000037919 */ /* 0x000e2e0000002100 */
[----:B------:R-:W0:Y:S01]  /*0020*/  S2UR UR4, SR_CTAID.X ;  /* 0x00000000000479c3 */ /* 0x000e220000002500 */
[----:B------:R-:W1:Y:S07]  /*0030*/  LDCU UR5, c[0x0][0x390] ;  /* 0x00007200ff0577ac */ /* 0x000e6e0008000800 */
[----:B------:R-:W0:Y:S02]  /*0040*/  LDC R2, c[0x0][0x360] ;  /* 0x0000d800ff027b82 */ /* 0x000e240000000800 */
[----:B0-----:R-:W-:-:S05]  /*0050*/  IMAD R2, R2, UR4, R3 ;  /* 0x0000000402027c24 */ /* 0x001fca000f8e0203 */
[----:B-1----:R-:W-:-:S13]  /*0060*/  ISETP.GE.AND P0, PT, R2, UR5, PT ;  /* 0x0000000502007c0c */ /* 0x002fda000bf06270 */
[----:B------:R-:W-:Y:S05]  /*0070*/  @P0 EXIT ;  /* 0x000000000000094d */ /* 0x000fea0003800000 */
[----:B------:R-:W0:Y:S01]  /*0080*/  LDCU.64 UR4, c[0x0][0x380] ;  /* 0x00007000ff0477ac */ /* 0x000e220008000a00 */
[----:B------:R-:W1:Y:S01]  /*0090*/  LDCU.64 UR6, c[0x0][0x358] ;  /* 0x00006b00ff0677ac */ /* 0x000e620008000a00 */
[----:B0-----:R-:W-:-:S04]  /*00a0*/  IADD3 R4, P0, PT, R2, UR4, RZ ;  /* 0x0000000402047c10 */ /* 0x001fc8000ff1e0ff */
[----:B------:R-:W-:-:S05]  /*00b0*/  LEA.HI.X.SX32 R5, R2, UR5, 0x1, P0 ;  /* 0x0000000502057c11 */ /* 0x000fca00080f0eff */
[----:B-1----:R-:W2:Y:S01]  /*00c0*/  LDG.E.U8 R0, desc[UR6][R4.64] ;  /* 0x0000000604007981 */ /* 0x002ea2000c1e1100 */
[----:B------:R-:W-:Y:S01]  /*00d0*/  IMAD.MOV.U32 R6, RZ, RZ, 0x3b808081 ;  /* 0x3b808081ff067424 */ /* 0x000fe200078e00ff */
[----:B------:R-:W-:Y:S01]  /*00e0*/  BSSY.RECONVERGENT B1, `(.L_x_0) ;  /* 0x000000c000017945 */ /* 0x000fe20003800200 */
[----:B------:R-:W-:-:S04]  /*00f0*/  IMAD.MOV.U32 R3, RZ, RZ, 0x437f0000 ;  /* 0x437f0000ff037424 */ /* 0x000fc800078e00ff */
[----:B------:R-:W-:-:S04]  /*0100*/  FFMA R3, R6, -R3, 1 ;  /* 0x3f80000006037423 */ /* 0x000fc80000000803 */
[----:B------:R-:W-:Y:S01]  /*0110*/  FFMA R3, R3, R6, 0.0039215688593685626984 ;  /* 0x3b80808103037423 */ /* 0x000fe20000000006 */
[----:B--2---:R-:W-:-:S04]  /*0120*/  I2FP.F32.U32 R0, R0 ;  /* 0x0000000000007245 */ /* 0x004fc80000201000 */
[----:B------:R-:W0:Y:S01]  /*0130*/  FCHK P0, R0, 255 ;  /* 0x437f000000007902 */ /* 0x000e220000000000 */
[----:B------:R-:W-:-:S04]  /*0140*/  FFMA R6, R0, R3, RZ ;  /* 0x0000000300067223 */ /* 0x000fc800000000ff */
[----:B------:R-:W-:-:S04]  /*0150*/  FFMA R7, R6, -255, R0 ;  /* 0xc37f000006077823 */ /* 0x000fc80000000000 */
[----:B------:R-:W-:Y:S01]  /*0160*/  FFMA R7, R3, R7, R6 ;  /* 0x0000000703077223 */ /* 0x000fe20000000006 */
[----:B0-----:R-:W-:Y:S06]  /*0170*/  @!P0 BRA `(.L_x_1) ;  /* 0x0000000000088947 */ /* 0x001fec0003800000 */
[----:B------:R-:W-:-:S07]  /*0180*/  MOV R4, 0x1a0 ;  /* 0x000001a000047802 */ /* 0x000fce0000000f00 */
[----:B------:R-:W-:Y:S05]  /*0190*/  CALL.REL.NOINC `($__internal_0_$__cuda_sm3x_div_rn_noftz_f32_slowpath) ;  /* 0x0000000000147944 */ /* 0x000fea0003c00000 */
.L_x_1:
[----:B------:R-:W-:Y:S05]  /*01a0*/  BSYNC.RECONVERGENT B1 ;  /* 0x0000000000017941 */ /* 0x000fea0003800200 */
.L_x_0:
[----:B------:R-:W0:Y:S02]  /*01b0*/  LDC.64 R4, c[0x0][0x388] ;  /* 0x0000e200ff047b82 */ /* 0x000e240000000a00 */
[----:B0-----:R-:W-:-:S05]  /*01c0*/  IMAD.WIDE R2, R2, 0x4, R4 ;  /* 0x0000000402027825 */ /* 0x001fca00078e0204 */
[----:B------:R-:W-:Y:S01]  /*01d0*/  STG.E desc[UR6][R2.64], R7 ;  /* 0x0000000702007986 */ /* 0x000fe2000c101906 */
[----:B------:R-:W-:Y:S05]  /*01e0*/  EXIT ;  /* 0x000000000000794d */ /* 0x000fea0003800000 */
        .weak           $__internal_0_$__cuda_sm3x_div_rn_noftz_f32_slowpath
        .type           $__internal_0_$__cuda_sm3x_div_rn_noftz_f32_slowpath,@function
        .size           $__internal_0_$__cuda_sm3x_div_rn_noftz_f32_slowpath,(.L_x_15 - $__internal_0_$__cuda_sm3x_div_rn_noftz_f32_slowpath)
$__internal_0_$__cuda_sm3x_div_rn_noftz_f32_slowpath:
[--C-:B------:R-:W-:Y:S01]  /*01f0*/  SHF.R.U32.HI R3, RZ, 0x17, R0.reuse ;  /* 0x00000017ff037819 */ /* 0x100fe20000011600 */
[----:B------:R-:W-:Y:S04]  /*0200*/  BSSY.RECONVERGENT B0, `(.L_x_2) ;  /* 0x000005c000007945 */ /* 0x000fe80003800200 */
[----:B------:R-:W-:Y:S01]  /*0210*/  BSSY.RELIABLE B2, `(.L_x_3) ;  /* 0x000001a000027945 */ /* 0x000fe20003800100 */
[----:B------:R-:W-:Y:S01]  /*0220*/  IMAD.MOV.U32 R5, RZ, RZ, R0 ;  /* 0x000000ffff057224 */ /* 0x000fe200078e0000 */
[----:B------:R-:W-:-:S05]  /*0230*/  LOP3.LUT R3, R3, 0xff, RZ, 0xc0, !PT ;  /* 0x000000ff03037812 */ /* 0x000fca00078ec0ff */
[----:B------:R-:W-:-:S05]  /*0240*/  VIADD R7, R3, 0xffffffff ;  /* 0xffffffff03077836 */ /* 0x000fca0000000000 */
[----:B------:R-:W-:-:S13]  /*0250*/  ISETP.GT.U32.OR P0, PT, R7, 0xfd, !PT ;  /* 0x000000fd0700780c */ /* 0x000fda0007f04470 */
[----:B------:R-:W-:Y:S01]  /*0260*/  @!P0 IMAD.MOV.U32 R6, RZ, RZ, RZ ;  /* 0x000000ffff068224 */ /* 0x000fe200078e00ff */
[----:B------:R-:W-:Y:S06]  /*0270*/  @!P0 BRA `(.L_x_4) ;  /* 0x00000000004c8947 */ /* 0x000fec0003800000 */
[----:B------:R-:W-:-:S13]  /*0280*/  FSETP.GTU.FTZ.AND P0, PT, |R0|, +INF , PT ;  /* 0x7f8000000000780b */ /* 0x000fda0003f1c200 */
[----:B------:R-:W-:Y:S05]  /*0290*/  @P0 BREAK.RELIABLE B2 ;  /* 0x0000000000020942 */ /* 0x000fea0003800100 */
[----:B------:R-:W-:Y:S05]  /*02a0*/  @P0 BRA `(.L_x_5) ;  /* 0x0000000400400947 */ /* 0x000fea0003800000 */
[----:B------:R-:W-:-:S05]  /*02b0*/  IMAD.MOV.U32 R6, RZ, RZ, 0x437f0000 ;  /* 0x437f0000ff067424 */ /* 0x000fca00078e00ff */
[----:B------:R-:W-:-:S13]  /*02c0*/  LOP3.LUT P0, RZ, R6, 0x7fffffff, R5, 0xc8, !PT ;  /* 0x7fffffff06ff7812 */ /* 0x000fda000780c805 */
[----:B------:R-:W-:Y:S05]  /*02d0*/  @!P0 BREAK.RELIABLE B2 ;  /* 0x0000000000028942 */ /* 0x000fea0003800100 */
[----:B------:R-:W-:Y:S05]  /*02e0*/  @!P0 BRA `(.L_x_6) ;  /* 0x0000000400288947 */ /* 0x000fea0003800000 */
[----:B------:R-:W-:-:S13]  /*02f0*/  LOP3.LUT P0, RZ, R5, 0x7fffffff, RZ, 0xc0, !PT ;  /* 0x7fffffff05ff7812 */ /* 0x000fda000780c0ff */
[----:B------:R-:W-:Y:S05]  /*0300*/  @!P0 BREAK.RELIABLE B2 ;  /* 0x0000000000028942 */ /* 0x000fea0003800100 */
[----:B------:R-:W-:Y:S05]  /*0310*/  @!P0 BRA `(.L_x_7) ;  /* 0x0000000400148947 */ /* 0x000fea0003800000 */
[----:B------:R-:W-:Y:S02]  /*0320*/  FSETP.NEU.FTZ.AND P0, PT, |R0|, +INF , PT ;  /* 0x7f8000000000780b */ /* 0x000fe40003f1d200 */
[----:B------:R-:W-:-:S04]  /*0330*/  LOP3.LUT P1, RZ, R6, 0x7fffffff, RZ, 0xc0, !PT ;  /* 0x7fffffff06ff7812 */ /* 0x000fc8000782c0ff */
[----:B------:R-:W-:-:S13]  /*0340*/  PLOP3.LUT P0, PT, P0, P1, PT, 0x2f, 0xf2 ;  /* 0x0000000000f2781c */ /* 0x000fda0000702577 */
[----:B------:R-:W-:Y:S05]  /*0350*/  @P0 BREAK.RELIABLE B2 ;  /* 0x0000000000020942 */ /* 0x000fea0003800100 */
[----:B------:R-:W-:Y:S05]  /*0360*/  @P0 BRA `(.L_x_8) ;  /* 0x0000000000f40947 */ /* 0x000fea0003800000 */
[----:B------:R-:W-:-:S13]  /*0370*/  ISETP.GE.AND P0, PT, R7, RZ, PT ;  /* 0x000000ff0700720c */ /* 0x000fda0003f06270 */
[----:B------:R-:W-:Y:S02]  /*0380*/  @P0 IMAD.MOV.U32 R6, RZ, RZ, RZ ;  /* 0x000000ffff060224 */ /* 0x000fe400078e00ff */
[----:B------:R-:W-:Y:S01]  /*0390*/  @!P0 FFMA R5, R0, 1.84467440737095516160e+19, RZ ;  /* 0x5f80000000058823 */ /* 0x000fe200000000ff */
[----:B------:R-:W-:-:S07]  /*03a0*/  @!P0 IMAD.MOV.U32 R6, RZ, RZ, -0x40 ;  /* 0xffffffc0ff068424 */ /* 0x000fce00078e00ff */
.L_x_4:
[----:B------:R-:W-:Y:S05]  /*03b0*/  BSYNC.RELIABLE B2 ;  /* 0x0000000000027941 */ /* 0x000fea0003800100 */
.L_x_3:
[----:B------:R-:W-:Y:S01]  /*03c0*/  UMOV UR4, 0x437f0000 ;  /* 0x437f000000047882 */ /* 0x000fe20000000000 */
[----:B------:R-:W-:Y:S01]  /*03d0*/  VIADD R3, R3, 0xffffff81 ;  /* 0xffffff8103037836 */ /* 0x000fe20000000000 */
[----:B------:R-:W-:Y:S01]  /*03e0*/  UIADD3 UR4, UPT, UPT, UR4, -0x3800000, URZ ;  /* 0xfc80000004047890 */ /* 0x000fe2000fffe0ff */
[----:B------:R-:W-:Y:S02]  /*03f0*/  BSSY.RECONVERGENT B2, `(.L_x_9) ;  /* 0x0000033000027945 */ /* 0x000fe40003800200 */
[----:B------:R-:W-:Y:S01]  /*0400*/  IMAD R0, R3, -0x800000, R5 ;  /* 0xff80000003007824 */ /* 0x000fe200078e0205 */
[----:B------:R-:W-:Y:S02]  /*0410*/  IADD3 R6, PT, PT, R6, -0x7, R3 ;  /* 0xfffffff906067810 */ /* 0x000fe40007ffe003 */
[----:B------:R-:W-:-:S03]  /*0420*/  FADD.FTZ R9, -RZ, -UR4 ;  /* 0x80000004ff097e21 */ /* 0x000fc60008010100 */
[----:B------:R-:W0:Y:S02]  /*0430*/  MUFU.RCP R7, UR4 ;  /* 0x0000000400077d08 */ /* 0x000e240008001000 */
[----:B0-----:R-:W-:-:S04]  /*0440*/  FFMA R8, R7, R9, 1 ;  /* 0x3f80000007087423 */ /* 0x001fc80000000009 */
[----:B------:R-:W-:-:S04]  /*0450*/  FFMA R7, R7, R8, R7 ;  /* 0x0000000807077223 */ /* 0x000fc80000000007 */
[----:B------:R-:W-:-:S04]  /*0460*/  FFMA R8, R0, R7, RZ ;  /* 0x0000000700087223 */ /* 0x000fc800000000ff */
[----:B------:R-:W-:-:S04]  /*0470*/  FFMA R5, R9, R8, R0 ;  /* 0x0000000809057223 */ /* 0x000fc80000000000 */
[----:B------:R-:W-:-:S04]  /*0480*/  FFMA R8, R7, R5, R8 ;  /* 0x0000000507087223 */ /* 0x000fc80000000008 */
[----:B------:R-:W-:-:S04]  /*0490*/  FFMA R9, R9, R8, R0 ;  /* 0x0000000809097223 */ /* 0x000fc80000000000 */
[----:B------:R-:W-:-:S05]  /*04a0*/  FFMA R5, R7, R9, R8 ;  /* 0x0000000907057223 */ /* 0x000fca0000000008 */
[----:B------:R-:W-:-:S04]  /*04b0*/  SHF.R.U32.HI R0, RZ, 0x17, R5 ;  /* 0x00000017ff007819 */ /* 0x000fc80000011605 */
[----:B------:R-:W-:-:S05]  /*04c0*/  LOP3.LUT R0, R0, 0xff, RZ, 0xc0, !PT ;  /* 0x000000ff00007812 */ /* 0x000fca00078ec0ff */
[----:B------:R-:W-:-:S04]  /*04d0*/  IMAD.IADD R10, R0, 0x1, R6 ;  /* 0x00000001000a7824 */ /* 0x000fc800078e0206 */
[----:B------:R-:W-:-:S05]  /*04e0*/  VIADD R0, R10, 0xffffffff ;  /* 0xffffffff0a007836 */ /* 0x000fca0000000000 */
[----:B------:R-:W-:-:S13]  /*04f0*/  ISETP.GE.U32.AND P0, PT, R0, 0xfe, PT ;  /* 0x000000fe0000780c */ /* 0x000fda0003f06070 */
[----:B------:R-:W-:Y:S05]  /*0500*/  @!P0 BRA `(.L_x_10) ;  /* 0x0000000000808947 */ /* 0x000fea0003800000 */
[----:B------:R-:W-:-:S13]  /*0510*/  ISETP.GT.AND P0, PT, R10, 0xfe, PT ;  /* 0x000000fe0a00780c */ /* 0x000fda0003f04270 */
[----:B------:R-:W-:Y:S05]  /*0520*/  @P0 BRA `(.L_x_11) ;  /* 0x00000000006c0947 */ /* 0x000fea0003800000 */
[----:B------:R-:W-:-:S13]  /*0530*/  ISETP.GE.AND P0, PT, R10, 0x1, PT ;  /* 0x000000010a00780c */ /* 0x000fda0003f06270 */
[----:B------:R-:W-:Y:S05]  /*0540*/  @P0 BRA `(.L_x_12) ;  /* 0x0000000000740947 */ /* 0x000fea0003800000 */
[----:B------:R-:W-:Y:S02]  /*0550*/  ISETP.GE.AND P0, PT, R10, -0x18, PT ;  /* 0xffffffe80a00780c */ /* 0x000fe40003f06270 */
[----:B------:R-:W-:-:S11]  /*0560*/  LOP3.LUT R5, R5, 0x80000000, RZ, 0xc0, !PT ;  /* 0x8000000005057812 */ /* 0x000fd600078ec0ff */
[----:B------:R-:W-:Y:S05]  /*0570*/  @!P0 BRA `(.L_x_12) ;  /* 0x0000000000688947 */ /* 0x000fea0003800000 */
[CCC-:B------:R-:W-:Y:S01]  /*0580*/  FFMA.RZ R0, R7.reuse, R9.reuse, R8.reuse ;  /* 0x0000000907007223 */ /* 0x1c0fe2000000c008 */
[C---:B------:R-:W-:Y:S01]  /*0590*/  VIADD R6, R10.reuse, 0x20 ;  /* 0x000000200a067836 */ /* 0x040fe20000000000 */
[C---:B------:R-:W-:Y:S02]  /*05a0*/  ISETP.NE.AND P2, PT, R10.reuse, RZ, PT ;  /* 0x000000ff0a00720c */ /* 0x040fe40003f45270 */
[----:B------:R-:W-:Y:S02]  /*05b0*/  ISETP.NE.AND P1, PT, R10, RZ, PT ;  /* 0x000000ff0a00720c */ /* 0x000fe40003f25270 */
[----:B------:R-:W-:Y:S01]  /*05c0*/  LOP3.LUT R3, R0, 0x7fffff, RZ, 0xc0, !PT ;  /* 0x007fffff00037812 */ /* 0x000fe200078ec0ff */
[CCC-:B------:R-:W-:Y:S01]  /*05d0*/  FFMA.RP R0, R7.reuse, R9.reuse, R8.reuse ;  /* 0x0000000907007223 */ /* 0x1c0fe20000008008 */
[----:B------:R-:W-:Y:S01]  /*05e0*/  FFMA.RM R7, R7, R9, R8 ;  /* 0x0000000907077223 */ /* 0x000fe20000004008 */
[----:B------:R-:W-:Y:S01]  /*05f0*/  IMAD.MOV R8, RZ, RZ, -R10 ;  /* 0x000000ffff087224 */ /* 0x000fe200078e0a0a */
[----:B------:R-:W-:-:S03]  /*0600*/  LOP3.LUT R3, R3, 0x800000, RZ, 0xfc, !PT ;  /* 0x0080000003037812 */ /* 0x000fc600078efcff */
[----:B------:R-:W-:Y:S02]  /*0610*/  FSETP.NEU.FTZ.AND P0, PT, R0, R7, PT ;  /* 0x000000070000720b */ /* 0x000fe40003f1d000 */
[----:B------:R-:W-:Y:S02]  /*0620*/  SHF.L.U32 R6, R3, R6, RZ ;  /* 0x0000000603067219 */ /* 0x000fe400000006ff */
[----:B------:R-:W-:Y:S02]  /*0630*/  SEL R0, R8, RZ, P2 ;  /* 0x000000ff08007207 */ /* 0x000fe40001000000 */
[----:B------:R-:W-:Y:S02]  /*0640*/  ISETP.NE.AND P1, PT, R6, RZ, P1 ;  /* 0x000000ff0600720c */ /* 0x000fe40000f25270 */
[----:B------:R-:W-:Y:S02]  /*0650*/  SHF.R.U32.HI R0, RZ, R0, R3 ;  /* 0x00000000ff007219 */ /* 0x000fe40000011603 */
[----:B------:R-:W-:-:S02]  /*0660*/  PLOP3.LUT P0, PT, P0, P1, PT, 0xf8, 0x8f ;  /* 0x00000000008f781c */ /* 0x000fc40000703f70 */
[----:B------:R-:W-:Y:S02]  /*0670*/  SHF.R.U32.HI R6, RZ, 0x1, R0 ;  /* 0x00000001ff067819 */ /* 0x000fe40000011600 */
[----:B------:R-:W-:-:S04]  /*0680*/  SEL R3, RZ, 0x1, !P0 ;  /* 0x00000001ff037807 */ /* 0x000fc80004000000 */
[----:B------:R-:W-:-:S04]  /*0690*/  LOP3.LUT R3, R3, 0x1, R6, 0xf8, !PT ;  /* 0x0000000103037812 */ /* 0x000fc800078ef806 */
[----:B------:R-:W-:-:S05]  /*06a0*/  LOP3.LUT R3, R3, R0, RZ, 0xc0, !PT ;  /* 0x0000000003037212 */ /* 0x000fca00078ec0ff */
[----:B------:R-:W-:-:S05]  /*06b0*/  IMAD.IADD R6, R6, 0x1, R3 ;  /* 0x0000000106067824 */ /* 0x000fca00078e0203 */
[----:B------:R-:W-:Y:S01]  /*06c0*/  LOP3.LUT R5, R6, R5, RZ, 0xfc, !PT ;  /* 0x0000000506057212 */ /* 0x000fe200078efcff */
[----:B------:R-:W-:Y:S06]  /*06d0*/  BRA `(.L_x_12) ;  /* 0x0000000000107947 */ /* 0x000fec0003800000 */
.L_x_11:
[----:B------:R-:W-:-:S04]  /*06e0*/  LOP3.LUT R5, R5, 0x80000000, RZ, 0xc0, !PT ;  /* 0x8000000005057812 */ /* 0x000fc800078ec0ff */
[----:B------:R-:W-:Y:S01]  /*06f0*/  LOP3.LUT R5, R5, 0x7f800000, RZ, 0xfc, !PT ;  /* 0x7f80000005057812 */ /* 0x000fe200078efcff */
[----:B------:R-:W-:Y:S06]  /*0700*/  BRA `(.L_x_12) ;  /* 0x0000000000047947 */ /* 0x000fec0003800000 */
.L_x_10:
[----:B------:R-:W-:-:S07]  /*0710*/  IMAD R5, R6, 0x800000, R5 ;  /* 0x0080000006057824 */ /* 0x000fce00078e0205 */
.L_x_12:
[----:B------:R-:W-:Y:S05]  /*0720*/  BSYNC.RECONVERGENT B2 ;  /* 0x0000000000027941 */ /* 0x000fea0003800200 */
.L_x_9:
[----:B------:R-:W-:Y:S05]  /*0730*/  BRA `(.L_x_13) ;  /* 0x0000000000207947 */ /* 0x000fea0003800000 */
.L_x_8:
[----:B------:R-:W-:-:S04]  /*0740*/  LOP3.LUT R5, R6, 0x80000000, R5, 0x48, !PT ;  /* 0x8000000006057812 */ /* 0x000fc800078e4805 */
[----:B------:R-:W-:Y:S01]  /*0750*/  LOP3.LUT R5, R5, 0x7f800000, RZ, 0xfc, !PT ;  /* 0x7f80000005057812 */ /* 0x000fe200078efcff */
[----:B------:R-:W-:Y:S06]  /*0760*/  BRA `(.L_x_13) ;  /* 0x0000000000147947 */ /* 0x000fec0003800000 */
.L_x_7:
[----:B------:R-:W-:Y:S01]  /*0770*/  LOP3.LUT R5, R6, 0x80000000, R5, 0x48, !PT ;  /* 0x8000000006057812 */ /* 0x000fe200078e4805 */
[----:B------:R-:W-:Y:S06]  /*0780*/  BRA `(.L_x_13) ;  /* 0x00000000000c7947 */ /* 0x000fec0003800000 */
.L_x_6:
[----:B------:R-:W0:Y:S01]  /*0790*/  MUFU.RSQ R5, -QNAN ;  /* 0xffc0000000057908 */ /* 0x000e220000001400 */
[----:B------:R-:W-:Y:S05]  /*07a0*/  BRA `(.L_x_13) ;  /* 0x0000000000047947 */ /* 0x000fea0003800000 */
.L_x_5:
[----:B------:R-:W-:-:S07]  /*07b0*/  FADD.FTZ R5, R0, 255 ;  /* 0x437f000000057421 */ /* 0x000fce0000010000 */
.L_x_13:
[----:B------:R-:W-:Y:S05]  /*07c0*/  BSYNC.RECONVERGENT B0 ;  /* 0x0000000000007941 */ /* 0x000fea0003800200 */
.L_x_2:
[----:B0-----:R-:W-:Y:S02]  /*07d0*/  IMAD.MOV.U32 R7, RZ, RZ, R5 ;  /* 0x000000ffff077224 */ /* 0x001fe400078e0005 */
[----:B------:R-:W-:-:S04]  /*07e0*/  IMAD.MOV.U32 R5, RZ, RZ, 0x0 ;  /* 0x00000000ff057424 */ /* 0x000fc800078e00ff */
[----:B------:R-:W-:Y:S05]  /*07f0*/  RET.REL.NODEC R4 `(_Z15normalizeKernelPhPfi) ;  /* 0xfffffff804007950 */ /* 0x000fea0003c3ffff */
.L_x_14:
[----:B------:R-:W-:-:S00]  /*0800*/  BRA `(.L_x_14) ;  /* 0xfffffffc00fc7947 */ /* 0x000fc0000383ffff */
[----:B------:R-:W-:-:S00]  /*0810*/  NOP ;  /* 0x0000000000007918 */ /* 0x000fc00000000000 */
        /* <DEDUP_REMOVED lines=14> */
.L_x_15:


//--------------------- .nv.shared.reserved.0     --------------------------
	.section	.nv.shared.reserved.0,"aw",@nobits
	.weak		__nv_reservedSMEM_offset_0_alias
	.size		__nv_reservedSMEM_offset_0_alias, 0, 64
	.other		__nv_reservedSMEM_offset_0_alias,@"STO_CUDA_RESERVED_SHARED STV_DEFAULT"
__nv_reservedSMEM_offset_0_alias:
	.zero		0
	.zero		64


//--------------------- .nv.constant0._Z15normalizeKernelPhPfi --------------------------
	.section	.nv.constant0._Z15normalizeKernelPhPfi,"a",@progbits
	.sectionflags	@""
	.align	4
.nv.constant0._Z15normalizeKernelPhPfi:
	.zero		916


//--------------------- SYMBOLS --------------------------

	.type		.nv.reservedSmem.offset0,@object
	.size		.nv.reservedSmem.offset0,0x4
